//
// Generated by NVIDIA NVVM Compiler
//
// Compiler Build ID: CL-36424714
// Cuda compilation tools, release 13.0, V13.0.88
// Based on NVVM 20.0.0
//

.version 9.0
.target sm_100
.address_size 64

	// .globl	_ZN2gr6blocks21multiply_const_kernelI6float2EEvPKT_PS3_S3_m

.visible .entry _ZN2gr6blocks21multiply_const_kernelI6float2EEvPKT_PS3_S3_m(
	.param .u64 .ptr .align 1 _ZN2gr6blocks21multiply_const_kernelI6float2EEvPKT_PS3_S3_m_param_0,
	.param .u64 .ptr .align 1 _ZN2gr6blocks21multiply_const_kernelI6float2EEvPKT_PS3_S3_m_param_1,
	.param .align 8 .b8 _ZN2gr6blocks21multiply_const_kernelI6float2EEvPKT_PS3_S3_m_param_2[8],
	.param .u64 _ZN2gr6blocks21multiply_const_kernelI6float2EEvPKT_PS3_S3_m_param_3
)
{
	.reg .pred 	%p<2>;
	.reg .b32 	%r<5>;
	.reg .b32 	%f<11>;
	.reg .b64 	%rd<10>;

	ld.param.u64 	%rd2, [_ZN2gr6blocks21multiply_const_kernelI6float2EEvPKT_PS3_S3_m_param_0];
	ld.param.u64 	%rd3, [_ZN2gr6blocks21multiply_const_kernelI6float2EEvPKT_PS3_S3_m_param_1];
	ld.param.v2.f32 	{%f1, %f2}, [_ZN2gr6blocks21multiply_const_kernelI6float2EEvPKT_PS3_S3_m_param_2];
	ld.param.u64 	%rd4, [_ZN2gr6blocks21multiply_const_kernelI6float2EEvPKT_PS3_S3_m_param_3];
	mov.u32 	%r1, %ctaid.x;
	mov.u32 	%r2, %ntid.x;
	mov.u32 	%r3, %tid.x;
	mad.lo.s32 	%r4, %r1, %r2, %r3;
	cvt.u64.u32 	%rd1, %r4;
	setp.le.u64 	%p1, %rd4, %rd1;
	@%p1 bra 	$L__BB0_2;
	cvta.to.global.u64 	%rd5, %rd2;
	cvta.to.global.u64 	%rd6, %rd3;
	shl.b64 	%rd7, %rd1, 3;
	add.s64 	%rd8, %rd5, %rd7;
	ld.global.v2.f32 	{%f3, %f4}, [%rd8];
	mul.f32 	%f5, %f1, %f3;
	mul.f32 	%f6, %f2, %f4;
	sub.f32 	%f7, %f5, %f6;
	add.s64 	%rd9, %rd6, %rd7;
	st.global.f32 	[%rd9], %f7;
	ld.global.f32 	%f8, [%rd8];
	mul.f32 	%f9, %f2, %f8;
	fma.rn.f32 	%f10, %f1, %f4, %f9;
	st.global.f32 	[%rd9+4], %f10;
$L__BB0_2:
	ret;

}
	// .globl	_ZN2gr6blocks21multiply_const_kernelIfEEvPKT_PS2_S2_m
.visible .entry _ZN2gr6blocks21multiply_const_kernelIfEEvPKT_PS2_S2_m(
	.param .u64 .ptr .align 1 _ZN2gr6blocks21multiply_const_kernelIfEEvPKT_PS2_S2_m_param_0,
	.param .u64 .ptr .align 1 _ZN2gr6blocks21multiply_const_kernelIfEEvPKT_PS2_S2_m_param_1,
	.param .f32 _ZN2gr6blocks21multiply_const_kernelIfEEvPKT_PS2_S2_m_param_2,
	.param .u64 _ZN2gr6blocks21multiply_const_kernelIfEEvPKT_PS2_S2_m_param_3
)
{
	.reg .pred 	%p<2>;
	.reg .b32 	%r<5>;
	.reg .b32 	%f<4>;
	.reg .b64 	%rd<10>;

	ld.param.u64 	%rd2, [_ZN2gr6blocks21multiply_const_kernelIfEEvPKT_PS2_S2_m_param_0];
	ld.param.u64 	%rd3, [_ZN2gr6blocks21multiply_const_kernelIfEEvPKT_PS2_S2_m_param_1];
	ld.param.f32 	%f1, [_ZN2gr6blocks21multiply_const_kernelIfEEvPKT_PS2_S2_m_param_2];
	ld.param.u64 	%rd4, [_ZN2gr6blocks21multiply_const_kernelIfEEvPKT_PS2_S2_m_param_3];
	mov.u32 	%r1, %ctaid.x;
	mov.u32 	%r2, %ntid.x;
	mov.u32 	%r3, %tid.x;
	mad.lo.s32 	%r4, %r1, %r2, %r3;
	cvt.u64.u32 	%rd1, %r4;
	setp.le.u64 	%p1, %rd4, %rd1;
	@%p1 bra 	$L__BB1_2;
	cvta.to.global.u64 	%rd5, %rd2;
	cvta.to.global.u64 	%rd6, %rd3;
	shl.b64 	%rd7, %rd1, 2;
	add.s64 	%rd8, %rd5, %rd7;
	ld.global.f32 	%f2, [%rd8];
	mul.f32 	%f3, %f1, %f2;
	add.s64 	%rd9, %rd6, %rd7;
	st.global.f32 	[%rd9], %f3;
$L__BB1_2:
	ret;

}


// ===== COMPILED SASS (sm_100) =====

	.target	sm_100

	.elftype	@"ET_EXEC"


//--------------------- .note.nv.tkinfo           --------------------------
	.section	.note.nv.tkinfo,"",@"SHT_NOTE"
	.sectionflags	@"SHF_NOTE_NV_TKINFO"
	.tkinfo
        /*0018*/ 	.word	0x00000002
        /*0030*/ 	.string	""
        /*0030*/ 	.string	"ptxas"
        /*0030*/ 	.string	"Cuda compilation tools, release 13.0, V13.0.88"
        /*0030*/ 	.string	"Build cuda_13.0.r13.0/compiler.36424714_0"
        /*0030*/ 	.string	"-arch sm_100 -m 64 "



//--------------------- .note.nv.cuinfo           --------------------------
	.section	.note.nv.cuinfo,"",@"SHT_NOTE"
	.sectionflags	@"SHF_NOTE_NV_CUINFO"
        /*0018*/ 	.short	0x0002
        /*001a*/ 	.short	0x0064
        /*001c*/ 	.short	0x0082
	.zero		2


//--------------------- .nv.info                  --------------------------
	.section	.nv.info,"",@"SHT_CUDA_INFO"
	.align	4


	//----- nvinfo : EIATTR_REGCOUNT
	.align		4
        /*0000*/ 	.byte	0x04, 0x2f
        /*0002*/ 	.short	(.L_1 - .L_0)
	.align		4
.L_0:
        /*0004*/ 	.word	index@(_ZN2gr6blocks21multiply_const_kernelI6float2EEvPKT_PS3_S3_m)
        /*0008*/ 	.word	0x0000000c


	//----- nvinfo : EIATTR_FRAME_SIZE
	.align		4
.L_1:
        /*000c*/ 	.byte	0x04, 0x11
        /*000e*/ 	.short	(.L_3 - .L_2)
	.align		4
.L_2:
        /*0010*/ 	.word	index@(_ZN2gr6blocks21multiply_const_kernelI6float2EEvPKT_PS3_S3_m)
        /*0014*/ 	.word	0x00000000


	//----- nvinfo : EIATTR_REGCOUNT
	.align		4
.L_3:
        /*0018*/ 	.byte	0x04, 0x2f
        /*001a*/ 	.short	(.L_5 - .L_4)
	.align		4
.L_4:
        /*001c*/ 	.word	index@(_ZN2gr6blocks21multiply_const_kernelIfEEvPKT_PS2_S2_m)
        /*0020*/ 	.word	0x0000000a


	//----- nvinfo : EIATTR_FRAME_SIZE
	.align		4
.L_5:
        /*0024*/ 	.byte	0x04, 0x11
        /*0026*/ 	.short	(.L_7 - .L_6)
	.align		4
.L_6:
        /*0028*/ 	.word	index@(_ZN2gr6blocks21multiply_const_kernelIfEEvPKT_PS2_S2_m)
        /*002c*/ 	.word	0x00000000


	//----- nvinfo : EIATTR_MIN_STACK_SIZE
	.align		4
.L_7:
        /*0030*/ 	.byte	0x04, 0x12
        /*0032*/ 	.short	(.L_9 - .L_8)
	.align		4
.L_8:
        /*0034*/ 	.word	index@(_ZN2gr6blocks21multiply_const_kernelIfEEvPKT_PS2_S2_m)
        /*0038*/ 	.word	0x00000000


	//----- nvinfo : EIATTR_MIN_STACK_SIZE
	.align		4
.L_9:
        /*003c*/ 	.byte	0x04, 0x12
        /*003e*/ 	.short	(.L_11 - .L_10)
	.align		4
.L_10:
        /*0040*/ 	.word	index@(_ZN2gr6blocks21multiply_const_kernelI6float2EEvPKT_PS3_S3_m)
        /*0044*/ 	.word	0x00000000
.L_11:


//--------------------- .nv.compat                --------------------------
	.section	.nv.compat,"",@"SHT_CUDA_COMPAT_INFO"
	.align	4
        /*0000*/ 	.byte	0x02, 0x09, 0x00, 0x00, 0x02, 0x02, 0x01, 0x00, 0x02, 0x05, 0x05, 0x00, 0x03, 0x07, 0x01, 0x01
        /*0010*/ 	.byte	0x02, 0x03, 0x00, 0x00, 0x02, 0x06, 0x01, 0x00, 0x04, 0x0b, 0x08, 0x00, 0x09, 0x00, 0x00, 0x00
        /*0020*/ 	.byte	0x00, 0x00, 0x00, 0x00


//--------------------- .nv.info._ZN2gr6blocks21multiply_const_kernelIfEEvPKT_PS2_S2_m --------------------------
	.section	.nv.info._ZN2gr6blocks21multiply_const_kernelIfEEvPKT_PS2_S2_m,"",@"SHT_CUDA_INFO"
	.sectionflags	@""
	.align	4


	//----- nvinfo : EIATTR_CUDA_API_VERSION
	.align		4
        /*0000*/ 	.byte	0x04, 0x37
        /*0002*/ 	.short	(.L_13 - .L_12)
.L_12:
        /*0004*/ 	.word	0x00000082


	//----- nvinfo : EIATTR_KPARAM_INFO
	.align		4
.L_13:
        /*0008*/ 	.byte	0x04, 0x17
        /*000a*/ 	.short	(.L_15 - .L_14)
.L_14:
        /*000c*/ 	.word	0x00000000
        /*0010*/ 	.short	0x0003
        /*0012*/ 	.short	0x0018
        /*0014*/ 	.byte	0x00, 0xf0, 0x21, 0x00


	//----- nvinfo : EIATTR_KPARAM_INFO
	.align		4
.L_15:
        /*0018*/ 	.byte	0x04, 0x17
        /*001a*/ 	.short	(.L_17 - .L_16)
.L_16:
        /*001c*/ 	.word	0x00000000
        /*0020*/ 	.short	0x0002
        /*0022*/ 	.short	0x0010
        /*0024*/ 	.byte	0x00, 0xf0, 0x11, 0x00


	//----- nvinfo : EIATTR_KPARAM_INFO
	.align		4
.L_17:
        /*0028*/ 	.byte	0x04, 0x17
        /*002a*/ 	.short	(.L_19 - .L_18)
.L_18:
        /*002c*/ 	.word	0x00000000
        /*0030*/ 	.short	0x0001
        /*0032*/ 	.short	0x0008
        /*0034*/ 	.byte	0x00, 0xf5, 0x21, 0x00


	//----- nvinfo : EIATTR_KPARAM_INFO
	.align		4
.L_19:
        /*0038*/ 	.byte	0x04, 0x17
        /*003a*/ 	.short	(.L_21 - .L_20)
.L_20:
        /*003c*/ 	.word	0x00000000
        /*0040*/ 	.short	0x0000
        /*0042*/ 	.short	0x0000
        /*0044*/ 	.byte	0x00, 0xf5, 0x21, 0x00


	//----- nvinfo : EIATTR_SPARSE_MMA_MASK
	.align		4
.L_21:
        /*0048*/ 	.byte	0x03, 0x50
        /*004a*/ 	.short	0x0000


	//----- nvinfo : EIATTR_MAXREG_COUNT
	.align		4
        /*004c*/ 	.byte	0x03, 0x1b
        /*004e*/ 	.short	0x00ff


	//----- nvinfo : EIATTR_MERCURY_ISA_VERSION
	.align		4
        /*0050*/ 	.byte	0x03, 0x5f
        /*0052*/ 	.short	0x0101


	//----- nvinfo : EIATTR_VRC_CTA_INIT_COUNT
	.align		4
        /*0054*/ 	.byte	0x02, 0x4a
	.zero		1
	.zero		1


	//----- nvinfo : EIATTR_EXIT_INSTR_OFFSETS
	.align		4
        /*0058*/ 	.byte	0x04, 0x1c
        /*005a*/ 	.short	(.L_23 - .L_22)


	//   ....[0]....
.L_22:
        /*005c*/ 	.word	0x00000080


	//   ....[1]....
        /*0060*/ 	.word	0x00000150


	//----- nvinfo : EIATTR_CBANK_PARAM_SIZE
	.align		4
.L_23:
        /*0064*/ 	.byte	0x03, 0x19
        /*0066*/ 	.short	0x0020


	//----- nvinfo : EIATTR_PARAM_CBANK
	.align		4
        /*0068*/ 	.byte	0x04, 0x0a
        /*006a*/ 	.short	(.L_25 - .L_24)
	.align		4
.L_24:
        /*006c*/ 	.word	index@(.nv.constant0._ZN2gr6blocks21multiply_const_kernelIfEEvPKT_PS2_S2_m)
        /*0070*/ 	.short	0x0380
        /*0072*/ 	.short	0x0020


	//----- nvinfo : EIATTR_SW_WAR
	.align		4
.L_25:
        /*0074*/ 	.byte	0x04, 0x36
        /*0076*/ 	.short	(.L_27 - .L_26)
.L_26:
        /*0078*/ 	.word	0x00000008
.L_27:


//--------------------- .nv.info._ZN2gr6blocks21multiply_const_kernelI6float2EEvPKT_PS3_S3_m --------------------------
	.section	.nv.info._ZN2gr6blocks21multiply_const_kernelI6float2EEvPKT_PS3_S3_m,"",@"SHT_CUDA_INFO"
	.sectionflags	@""
	.align	4


	//----- nvinfo : EIATTR_CUDA_API_VERSION
	.align		4
        /*0000*/ 	.byte	0x04, 0x37
        /*0002*/ 	.short	(.L_29 - .L_28)
.L_28:
        /*0004*/ 	.word	0x00000082


	//----- nvinfo : EIATTR_KPARAM_INFO
	.align		4
.L_29:
        /*0008*/ 	.byte	0x04, 0x17
        /*000a*/ 	.short	(.L_31 - .L_30)
.L_30:
        /*000c*/ 	.word	0x00000000
        /*0010*/ 	.short	0x0003
        /*0012*/ 	.short	0x0018
        /*0014*/ 	.byte	0x00, 0xf0, 0x21, 0x00


	//----- nvinfo : EIATTR_KPARAM_INFO
	.align		4
.L_31:
        /*0018*/ 	.byte	0x04, 0x17
        /*001a*/ 	.short	(.L_33 - .L_32)
.L_32:
        /*001c*/ 	.word	0x00000000
        /*0020*/ 	.short	0x0002
        /*0022*/ 	.short	0x0010
        /*0024*/ 	.byte	0x00, 0xf0, 0x21, 0x00


	//----- nvinfo : EIATTR_KPARAM_INFO
	.align		4
.L_33:
        /*0028*/ 	.byte	0x04, 0x17
        /*002a*/ 	.short	(.L_35 - .L_34)
.L_34:
        /*002c*/ 	.word	0x00000000
        /*0030*/ 	.short	0x0001
        /*0032*/ 	.short	0x0008
        /*0034*/ 	.byte	0x00, 0xf5, 0x21, 0x00


	//----- nvinfo : EIATTR_KPARAM_INFO
	.align		4
.L_35:
        /*0038*/ 	.byte	0x04, 0x17
        /*003a*/ 	.short	(.L_37 - .L_36)
.L_36:
        /*003c*/ 	.word	0x00000000
        /*0040*/ 	.short	0x0000
        /*0042*/ 	.short	0x0000
        /*0044*/ 	.byte	0x00, 0xf5, 0x21, 0x00


	//----- nvinfo : EIATTR_SPARSE_MMA_MASK
	.align		4
.L_37:
        /*0048*/ 	.byte	0x03, 0x50
        /*004a*/ 	.short	0x0000


	//----- nvinfo : EIATTR_MAXREG_COUNT
	.align		4
        /*004c*/ 	.byte	0x03, 0x1b
        /*004e*/ 	.short	0x00ff


	//----- nvinfo : EIATTR_MERCURY_ISA_VERSION
	.align		4
        /*0050*/ 	.byte	0x03, 0x5f
        /*0052*/ 	.short	0x0101


	//----- nvinfo : EIATTR_VRC_CTA_INIT_COUNT
	.align		4
        /*0054*/ 	.byte	0x02, 0x4a
	.zero		1
	.zero		1


	//----- nvinfo : EIATTR_EXIT_INSTR_OFFSETS
	.align		4
        /*0058*/ 	.byte	0x04, 0x1c
        /*005a*/ 	.short	(.L_39 - .L_38)


	//   ....[0]....
.L_38:
        /*005c*/ 	.word	0x00000080


	//   ....[1]....
        /*0060*/ 	.word	0x000001a0


	//----- nvinfo : EIATTR_CBANK_PARAM_SIZE
	.align		4
.L_39:
        /*0064*/ 	.byte	0x03, 0x19
        /*0066*/ 	.short	0x0020


	//----- nvinfo : EIATTR_PARAM_CBANK
	.align		4
        /*0068*/ 	.byte	0x04, 0x0a
        /*006a*/ 	.short	(.L_41 - .L_40)
	.align		4
.L_40:
        /*006c*/ 	.word	index@(.nv.constant0._ZN2gr6blocks21multiply_const_kernelI6float2EEvPKT_PS3_S3_m)
        /*0070*/ 	.short	0x0380
        /*0072*/ 	.short	0x0020


	//----- nvinfo : EIATTR_SW_WAR
	.align		4
.L_41:
        /*0074*/ 	.byte	0x04, 0x36
        /*0076*/ 	.short	(.L_43 - .L_42)
.L_42:
        /*0078*/ 	.word	0x00000008
.L_43:


//--------------------- .nv.callgraph             --------------------------
	.section	.nv.callgraph,"",@"SHT_CUDA_CALLGRAPH"
	.align	4
	.sectionentsize	8
	.align		4
        /*0000*/ 	.word	0x00000000
	.align		4
        /*0004*/ 	.word	0xffffffff
	.align		4
        /*0008*/ 	.word	0x00000000
	.align		4
        /*000c*/ 	.word	0xfffffffe
	.align		4
        /*0010*/ 	.word	0x00000000
	.align		4
        /*0014*/ 	.word	0xfffffffd
	.align		4
        /*0018*/ 	.word	0x00000000
	.align		4
        /*001c*/ 	.word	0xfffffffc


//--------------------- .text._ZN2gr6blocks21multiply_const_kernelIfEEvPKT_PS2_S2_m --------------------------
	.section	.text._ZN2gr6blocks21multiply_const_kernelIfEEvPKT_PS2_S2_m,"ax",@progbits
	.align	128
        .global         _ZN2gr6blocks21multiply_const_kernelIfEEvPKT_PS2_S2_m
        .type           _ZN2gr6blocks21multiply_const_kernelIfEEvPKT_PS2_S2_m,@function
        .size           _ZN2gr6blocks21multiply_const_kernelIfEEvPKT_PS2_S2_m,(.L_x_2 - _ZN2gr6blocks21multiply_const_kernelIfEEvPKT_PS2_S2_m)
        .other          _ZN2gr6blocks21multiply_const_kernelIfEEvPKT_PS2_S2_m,@"STO_CUDA_ENTRY STV_DEFAULT"
_ZN2gr6blocks21multiply_const_kernelIfEEvPKT_PS2_S2_m:
.text._ZN2gr6blocks21multiply_const_kernelIfEEvPKT_PS2_S2_m:
[----:B------:R-:W-:Y:S01]  /*0000*/  LDC R1, c[0x0][0x37c] ;  /* 0x0000df00ff017b82 */ /* 0x000fe20000000800 */
[----:B------:R-:W0:Y:S07]  /*0010*/  S2R R3, SR_TID.X ;  /* 0x0000000000037919 */ /* 0x000e2e0000002100 */
[----:B------:R-:W0:Y:S01]  /*0020*/  S2UR UR4, SR_CTAID.X ;  /* 0x00000000000479c3 */ /* 0x000e220000002500 */
[----:B------:R-:W1:Y:S07]  /*0030*/  LDCU.64 UR6, c[0x0][0x398] ;  /* 0x00007300ff0677ac */ /* 0x000e6e0008000a00 */
[----:B------:R-:W0:Y:S02]  /*0040*/  LDC R0, c[0x0][0x360] ;  /* 0x0000d800ff007b82 */ /* 0x000e240000000800 */
[----:B0-----:R-:W-:-:S05]  /*0050*/  IMAD R0, R0, UR4, R3 ;  /* 0x0000000400007c24 */ /* 0x001fca000f8e0203 */
[----:B-1----:R-:W-:-:S04]  /*0060*/  ISETP.GE.U32.AND P0, PT, R0, UR6, PT ;  /* 0x0000000600007c0c */ /* 0x002fc8000bf06070 */
[----:B------:R-:W-:-:S13]  /*0070*/  ISETP.GE.U32.AND.EX P0, PT, RZ, UR7, PT, P0 ;  /* 0x00000007ff007c0c */ /* 0x000fda000bf06100 */
[----:B------:R-:W-:Y:S05]  /*0080*/  @P0 EXIT ;  /* 0x000000000000094d */ /* 0x000fea0003800000 */
[----:B------:R-:W0:Y:S01]  /*0090*/  LDCU.128 UR8, c[0x0][0x380] ;  /* 0x00007000ff0877ac */ /* 0x000e220008000c00 */
[----:B------:R-:W-:Y:S01]  /*00a0*/  IMAD.SHL.U32 R4, R0, 0x4, RZ ;  /* 0x0000000400047824 */ /* 0x000fe200078e00ff */
[----:B------:R-:W-:Y:S01]  /*00b0*/  SHF.R.U32.HI R0, RZ, 0x1e, R0 ;  /* 0x0000001eff007819 */ /* 0x000fe20000011600 */
[----:B------:R-:W1:Y:S01]  /*00c0*/  LDCU.64 UR4, c[0x0][0x358] ;  /* 0x00006b00ff0477ac */ /* 0x000e620008000a00 */
[----:B------:R-:W2:Y:S02]  /*00d0*/  LDCU UR6, c[0x0][0x390] ;  /* 0x00007200ff0677ac */ /* 0x000ea40008000800 */
[----:B0-----:R-:W-:-:S04]  /*00e0*/  IADD3 R2, P0, PT, R4, UR8, RZ ;  /* 0x0000000804027c10 */ /* 0x001fc8000ff1e0ff */
[----:B------:R-:W-:-:S05]  /*00f0*/  IADD3.X R3, PT, PT, R0, UR9, RZ, P0, !PT ;  /* 0x0000000900037c10 */ /* 0x000fca00087fe4ff */
[----:B-1----:R-:W2:Y:S01]  /*0100*/  LDG.E R2, desc[UR4][R2.64] ;  /* 0x0000000402027981 */ /* 0x002ea2000c1e1900 */
[----:B------:R-:W-:-:S04]  /*0110*/  IADD3 R4, P0, PT, R4, UR10, RZ ;  /* 0x0000000a04047c10 */ /* 0x000fc8000ff1e0ff */
[----:B------:R-:W-:Y:S01]  /*0120*/  IADD3.X R5, PT, PT, R0, UR11, RZ, P0, !PT ;  /* 0x0000000b00057c10 */ /* 0x000fe200087fe4ff */
[----:B--2---:R-:W-:-:S05]  /*0130*/  FMUL R7, R2, UR6 ;  /* 0x0000000602077c20 */ /* 0x004fca0008400000 */
[----:B------:R-:W-:Y:S01]  /*0140*/  STG.E desc[UR4][R4.64], R7 ;  /* 0x0000000704007986 */ /* 0x000fe2000c101904 */
[----:B------:R-:W-:Y:S05]  /*0150*/  EXIT ;  /* 0x000000000000794d */ /* 0x000fea0003800000 */
.L_x_0:
[----:B------:R-:W-:-:S00]  /*0160*/  BRA `(.L_x_0) ;  /* 0xfffffffc00fc7947 */ /* 0x000fc0000383ffff */
[----:B------:R-:W-:-:S00]  /*0170*/  NOP ;  /* 0x0000000000007918 */ /* 0x000fc00000000000 */
        /* <DEDUP_REMOVED lines=8> */
.L_x_2:


//--------------------- .text._ZN2gr6blocks21multiply_const_kernelI6float2EEvPKT_PS3_S3_m --------------------------
	.section	.text._ZN2gr6blocks21multiply_const_kernelI6float2EEvPKT_PS3_S3_m,"ax",@progbits
	.align	128
        .global         _ZN2gr6blocks21multiply_const_kernelI6float2EEvPKT_PS3_S3_m
        .type           _ZN2gr6blocks21multiply_const_kernelI6float2EEvPKT_PS3_S3_m,@function
        .size           _ZN2gr6blocks21multiply_const_kernelI6float2EEvPKT_PS3_S3_m,(.L_x_3 - _ZN2gr6blocks21multiply_const_kernelI6float2EEvPKT_PS3_S3_m)
        .other          _ZN2gr6blocks21multiply_const_kernelI6float2EEvPKT_PS3_S3_m,@"STO_CUDA_ENTRY STV_DEFAULT"
_ZN2gr6blocks21multiply_const_kernelI6float2EEvPKT_PS3_S3_m:
.text._ZN2gr6blocks21multiply_const_kernelI6float2EEvPKT_PS3_S3_m:
        /* <DEDUP_REMOVED lines=13> */
[----:B------:R-:W2:Y:S02]  /*00d0*/  LDCU.64 UR6, c[0x0][0x390] ;  /* 0x00007200ff0677ac */ /* 0x000ea40008000a00 */
[----:B0-----:R-:W-:-:S04]  /*00e0*/  IADD3 R2, P0, PT, R4, UR8, RZ ;  /* 0x0000000804027c10 */ /* 0x001fc8000ff1e0ff */
[----:B------:R-:W-:-:S05]  /*00f0*/  IADD3.X R3, PT, PT, R0, UR9, RZ, P0, !PT ;  /* 0x0000000900037c10 */ /* 0x000fca00087fe4ff */
[----:B-1----:R-:W2:Y:S01]  /*0100*/  LDG.E.64 R6, desc[UR4][R2.64] ;  /* 0x0000000402067981 */ /* 0x002ea2000c1e1b00 */
[----:B------:R-:W-:-:S04]  /*0110*/  IADD3 R4, P0, PT, R4, UR10, RZ ;  /* 0x0000000a04047c10 */ /* 0x000fc8000ff1e0ff */
[----:B------:R-:W-:Y:S01]  /*0120*/  IADD3.X R5, PT, PT, R0, UR11, RZ, P0, !PT ;  /* 0x0000000b00057c10 */ /* 0x000fe200087fe4ff */
[----:B--2---:R-:W-:-:S04]  /*0130*/  FMUL R9, R7, UR7 ;  /* 0x0000000707097c20 */ /* 0x004fc80008400000 */
[----:B------:R-:W-:-:S05]  /*0140*/  FFMA R9, R6, UR6, -R9 ;  /* 0x0000000606097c23 */ /* 0x000fca0008000809 */
[----:B------:R-:W-:Y:S04]  /*0150*/  STG.E desc[UR4][R4.64], R9 ;  /* 0x0000000904007986 */ /* 0x000fe8000c101904 */
[----:B------:R-:W2:Y:S02]  /*0160*/  LDG.E R0, desc[UR4][R2.64] ;  /* 0x0000000402007981 */ /* 0x000ea4000c1e1900 */
[----:B--2---:R-:W-:-:S04]  /*0170*/  FMUL R0, R0, UR7 ;  /* 0x0000000700007c20 */ /* 0x004fc80008400000 */
[----:B------:R-:W-:-:S05]  /*0180*/  FFMA R7, R7, UR6, R0 ;  /* 0x0000000607077c23 */ /* 0x000fca0008000000 */
[----:B------:R-:W-:Y:S01]  /*0190*/  STG.E desc[UR4][R4.64+0x4], R7 ;  /* 0x0000040704007986 */ /* 0x000fe2000c101904 */
[----:B------:R-:W-:Y:S05]  /*01a0*/  EXIT ;  /* 0x000000000000794d */ /* 0x000fea0003800000 */
.L_x_1:
        /* <DEDUP_REMOVED lines=13> */
.L_x_3:


//--------------------- .nv.shared.reserved.0     --------------------------
	.section	.nv.shared.reserved.0,"aw",@nobits
	.weak		__nv_reservedSMEM_offset_0_alias
	.size		__nv_reservedSMEM_offset_0_alias, 0, 64
	.other		__nv_reservedSMEM_offset_0_alias,@"STO_CUDA_RESERVED_SHARED STV_DEFAULT"
__nv_reservedSMEM_offset_0_alias:
	.zero		0
	.zero		64


//--------------------- .nv.constant0._ZN2gr6blocks21multiply_const_kernelIfEEvPKT_PS2_S2_m --------------------------
	.section	.nv.constant0._ZN2gr6blocks21multiply_const_kernelIfEEvPKT_PS2_S2_m,"a",@progbits
	.sectionflags	@""
	.align	4
.nv.constant0._ZN2gr6blocks21multiply_const_kernelIfEEvPKT_PS2_S2_m:
	.zero		928


//--------------------- .nv.constant0._ZN2gr6blocks21multiply_const_kernelI6float2EEvPKT_PS3_S3_m --------------------------
	.section	.nv.constant0._ZN2gr6blocks21multiply_const_kernelI6float2EEvPKT_PS3_S3_m,"a",@progbits
	.sectionflags	@""
	.align	4
.nv.constant0._ZN2gr6blocks21multiply_const_kernelI6float2EEvPKT_PS3_S3_m:
	.zero		928


//--------------------- SYMBOLS --------------------------

	.type		.nv.reservedSmem.offset0,@object
	.size		.nv.reservedSmem.offset0,0x4
